	.headerflags	@"EF_CUDA_TEXMODE_UNIFIED EF_CUDA_64BIT_ADDRESS EF_CUDA_ACCELERATORS EF_CUDA_SM90 EF_CUDA_VIRTUAL_SM(EF_CUDA_SM90)"
	.elftype	@"ET_EXEC"


//--------------------- .nv.info                  --------------------------
	.section	.nv.info,"",@"SHT_CUDA_INFO"
	.align	4


	//----- nvinfo : EIATTR_REGCOUNT
	.align		4
        /*0000*/ 	.byte	0x04, 0x2f
        /*0002*/ 	.short	(.L_3 - .L_2)
	.align		4
.L_2:
        /*0004*/ 	.word	index@(triton_poi_fused__native_batch_norm_legit_no_training_convolution_relu_70)
        /*0008*/ 	.word	0x00000017


	//----- nvinfo : EIATTR_MIN_STACK_SIZE
	.align		4
.L_3:
        /*000c*/ 	.byte	0x04, 0x12
        /*000e*/ 	.short	(.L_5 - .L_4)
	.align		4
.L_4:
        /*0010*/ 	.word	index@(triton_poi_fused__native_batch_norm_legit_no_training_convolution_relu_70)
        /*0014*/ 	.word	0x00000000


	//----- nvinfo : EIATTR_FRAME_SIZE
	.align		4
.L_5:
        /*0018*/ 	.byte	0x04, 0x11
        /*001a*/ 	.short	(.L_7 - .L_6)
	.align		4
.L_6:
        /*001c*/ 	.word	index@(triton_poi_fused__native_batch_norm_legit_no_training_convolution_relu_70)
        /*0020*/ 	.word	0x00000000


	//----- nvinfo : EIATTR_MIN_STACK_SIZE
	.align		4
.L_7:
        /*0024*/ 	.byte	0x04, 0x12
        /*0026*/ 	.short	(.L_9 - .L_8)
	.align		4
.L_8:
        /*0028*/ 	.word	index@(triton_poi_fused__native_batch_norm_legit_no_training_convolution_relu_70)
        /*002c*/ 	.word	0x00000000
.L_9:


//--------------------- .nv.info.triton_poi_fused__native_batch_norm_legit_no_training_convolution_relu_70 --------------------------
	.section	.nv.info.triton_poi_fused__native_batch_norm_legit_no_training_convolution_relu_70,"",@"SHT_CUDA_INFO"
	.sectionflags	@""
	.align	4


	//----- nvinfo : EIATTR_CUDA_API_VERSION
	.align		4
        /*0000*/ 	.byte	0x04, 0x37
        /*0002*/ 	.short	(.L_11 - .L_10)
.L_10:
        /*0004*/ 	.word	0x0000007c


	//----- nvinfo : EIATTR_KPARAM_INFO
	.align		4
.L_11:
        /*0008*/ 	.byte	0x04, 0x17
        /*000a*/ 	.short	(.L_13 - .L_12)
.L_12:
        /*000c*/ 	.word	0x00000000
        /*0010*/ 	.short	0x0007
        /*0012*/ 	.short	0x0038
        /*0014*/ 	.byte	0x00, 0xf0, 0x11, 0x00


	//----- nvinfo : EIATTR_KPARAM_INFO
	.align		4
.L_13:
        /*0018*/ 	.byte	0x04, 0x17
        /*001a*/ 	.short	(.L_15 - .L_14)
.L_14:
        /*001c*/ 	.word	0x00000000
        /*0020*/ 	.short	0x0006
        /*0022*/ 	.short	0x0030
        /*0024*/ 	.byte	0x00, 0xf4, 0x21, 0x00


	//----- nvinfo : EIATTR_KPARAM_INFO
	.align		4
.L_15:
        /*0028*/ 	.byte	0x04, 0x17
        /*002a*/ 	.short	(.L_17 - .L_16)
.L_16:
        /*002c*/ 	.word	0x00000000
        /*0030*/ 	.short	0x0005
        /*0032*/ 	.short	0x0028
        /*0034*/ 	.byte	0x00, 0xf4, 0x21, 0x00


	//----- nvinfo : EIATTR_KPARAM_INFO
	.align		4
.L_17:
        /*0038*/ 	.byte	0x04, 0x17
        /*003a*/ 	.short	(.L_19 - .L_18)
.L_18:
        /*003c*/ 	.word	0x00000000
        /*0040*/ 	.short	0x0004
        /*0042*/ 	.short	0x0020
        /*0044*/ 	.byte	0x00, 0xf4, 0x21, 0x00


	//----- nvinfo : EIATTR_KPARAM_INFO
	.align		4
.L_19:
        /*0048*/ 	.byte	0x04, 0x17
        /*004a*/ 	.short	(.L_21 - .L_20)
.L_20:
        /*004c*/ 	.word	0x00000000
        /*0050*/ 	.short	0x0003
        /*0052*/ 	.short	0x0018
        /*0054*/ 	.byte	0x00, 0xf4, 0x21, 0x00


	//----- nvinfo : EIATTR_KPARAM_INFO
	.align		4
.L_21:
        /*0058*/ 	.byte	0x04, 0x17
        /*005a*/ 	.short	(.L_23 - .L_22)
.L_22:
        /*005c*/ 	.word	0x00000000
        /*0060*/ 	.short	0x0002
        /*0062*/ 	.short	0x0010
        /*0064*/ 	.byte	0x00, 0xf4, 0x21, 0x00


	//----- nvinfo : EIATTR_KPARAM_INFO
	.align		4
.L_23:
        /*0068*/ 	.byte	0x04, 0x17
        /*006a*/ 	.short	(.L_25 - .L_24)
.L_24:
        /*006c*/ 	.word	0x00000000
        /*0070*/ 	.short	0x0001
        /*0072*/ 	.short	0x0008
        /*0074*/ 	.byte	0x00, 0xf4, 0x21, 0x00


	//----- nvinfo : EIATTR_KPARAM_INFO
	.align		4
.L_25:
        /*0078*/ 	.byte	0x04, 0x17
        /*007a*/ 	.short	(.L_27 - .L_26)
.L_26:
        /*007c*/ 	.word	0x00000000
        /*0080*/ 	.short	0x0000
        /*0082*/ 	.short	0x0000
        /*0084*/ 	.byte	0x00, 0xf4, 0x21, 0x00


	//----- nvinfo : EIATTR_SPARSE_MMA_MASK
	.align		4
.L_27:
        /*0088*/ 	.byte	0x03, 0x50
        /*008a*/ 	.short	0x0000


	//----- nvinfo : EIATTR_MAXREG_COUNT
	.align		4
        /*008c*/ 	.byte	0x03, 0x1b
        /*008e*/ 	.short	0x00ff


	//----- nvinfo : EIATTR_EXIT_INSTR_OFFSETS
	.align		4
        /*0090*/ 	.byte	0x04, 0x1c
        /*0092*/ 	.short	(.L_29 - .L_28)


	//   ....[0]....
.L_28:
        /*0094*/ 	.word	0x00000350


	//   ....[1]....
        /*0098*/ 	.word	0x00000370


	//----- nvinfo : EIATTR_REQNTID
	.align		4
.L_29:
        /*009c*/ 	.byte	0x04, 0x10
        /*009e*/ 	.short	(.L_31 - .L_30)
.L_30:
        /*00a0*/ 	.word	0x00000080
        /*00a4*/ 	.word	0x00000001
        /*00a8*/ 	.word	0x00000001


	//----- nvinfo : EIATTR_CBANK_PARAM_SIZE
	.align		4
.L_31:
        /*00ac*/ 	.byte	0x03, 0x19
        /*00ae*/ 	.short	0x003c


	//----- nvinfo : EIATTR_PARAM_CBANK
	.align		4
        /*00b0*/ 	.byte	0x04, 0x0a
        /*00b2*/ 	.short	(.L_33 - .L_32)
	.align		4
.L_32:
        /*00b4*/ 	.word	index@(.nv.constant0.triton_poi_fused__native_batch_norm_legit_no_training_convolution_relu_70)
        /*00b8*/ 	.short	0x0210
        /*00ba*/ 	.short	0x003c


	//----- nvinfo : EIATTR_SW_WAR
	.align		4
.L_33:
        /*00bc*/ 	.byte	0x04, 0x36
        /*00be*/ 	.short	(.L_35 - .L_34)
.L_34:
        /*00c0*/ 	.word	0x00000008
.L_35:


//--------------------- .nv.callgraph             --------------------------
	.section	.nv.callgraph,"",@"SHT_CUDA_CALLGRAPH"
	.align	4
	.sectionentsize	8
	.align		4
        /*0000*/ 	.word	0x00000000
	.align		4
        /*0004*/ 	.word	0xffffffff
	.align		4
        /*0008*/ 	.word	0x00000000
	.align		4
        /*000c*/ 	.word	0xfffffffe
	.align		4
        /*0010*/ 	.word	0x00000000
	.align		4
        /*0014*/ 	.word	0xfffffffd
	.align		4
        /*0018*/ 	.word	0x00000000
	.align		4
        /*001c*/ 	.word	0xfffffffc


//--------------------- .nv.constant4             --------------------------
	.section	.nv.constant4,"a",@progbits
	.align	8
	.align		8
.nv.constant4:
        /*0000*/ 	.dword	_$_str
	.align		8
        /*0008*/ 	.dword	_$_str_$_2


//--------------------- .text.triton_poi_fused__native_batch_norm_legit_no_training_convolution_relu_70 --------------------------
	.section	.text.triton_poi_fused__native_batch_norm_legit_no_training_convolution_relu_70,"ax",@progbits
	.align	128
        .global         triton_poi_fused__native_batch_norm_legit_no_training_convolution_relu_70
        .type           triton_poi_fused__native_batch_norm_legit_no_training_convolution_relu_70,@function
        .size           triton_poi_fused__native_batch_norm_legit_no_training_convolution_relu_70,(.L_x_1 - triton_poi_fused__native_batch_norm_legit_no_training_convolution_relu_70)
        .other          triton_poi_fused__native_batch_norm_legit_no_training_convolution_relu_70,@"STO_CUDA_ENTRY STV_DEFAULT"
triton_poi_fused__native_batch_norm_legit_no_training_convolution_relu_70:
.text.triton_poi_fused__native_batch_norm_legit_no_training_convolution_relu_70:
[----:B------:R-:W0:Y:S01]  /*0000*/  LDC R1, c[0x0][0x28] ;  /* 0x00000a00ff017b82 */ /* 0x000e220000000800 */
[----:B------:R-:W1:Y:S07]  /*0010*/  S2R R2, SR_TID.X ;  /* 0x0000000000027919 */ /* 0x000e6e0000002100 */
[----:B------:R-:W2:Y:S01]  /*0020*/  LDC.64 R12, c[0x0][0x228] ;  /* 0x00008a00ff0c7b82 */ /* 0x000ea20000000a00 */
[----:B------:R-:W-:Y:S01]  /*0030*/  ULDC.64 UR4, c[0x0][0x208] ;  /* 0x0000820000047ab9 */ /* 0x000fe20000000a00 */
[----:B------:R-:W3:Y:S06]  /*0040*/  S2R R3, SR_CTAID.X ;  /* 0x0000000000037919 */ /* 0x000eec0000002500 */
[----:B------:R-:W4:Y:S08]  /*0050*/  LDC.64 R10, c[0x0][0x218] ;  /* 0x00008600ff0a7b82 */ /* 0x000f300000000a00 */
[----:B------:R-:W5:Y:S08]  /*0060*/  LDC.64 R14, c[0x0][0x220] ;  /* 0x00008800ff0e7b82 */ /* 0x000f700000000a00 */
[----:B------:R-:W5:Y:S01]  /*0070*/  LDC.64 R16, c[0x0][0x230] ;  /* 0x00008c00ff107b82 */ /* 0x000f620000000a00 */
[----:B-1----:R-:W-:-:S07]  /*0080*/  LOP3.LUT R2, R2, 0x7f, RZ, 0xc0, !PT ;  /* 0x0000007f02027812 */ /* 0x002fce00078ec0ff */
[----:B------:R-:W1:Y:S01]  /*0090*/  LDC.64 R6, c[0x0][0x238] ;  /* 0x00008e00ff067b82 */ /* 0x000e620000000a00 */
[----:B---3--:R-:W-:Y:S01]  /*00a0*/  LEA R3, R3, R2, 0x7 ;  /* 0x0000000203037211 */ /* 0x008fe200078e38ff */
[----:B------:R-:W-:-:S03]  /*00b0*/  HFMA2.MMA R2, -RZ, RZ, 0, 0 ;  /* 0x00000000ff027435 */ /* 0x000fc600000001ff */
[----:B------:R-:W-:-:S07]  /*00c0*/  ISETP.GE.AND P0, PT, R3, 0xe8, PT ;  /* 0x000000e80300780c */ /* 0x000fce0003f06270 */
[----:B------:R-:W-:-:S05]  /*00d0*/  IMAD.HI R0, R3, -0x72c234f7, R2 ;  /* 0x8d3dcb0903007827 */ /* 0x000fca00078e0202 */
[----:B------:R-:W-:-:S04]  /*00e0*/  SHF.R.U32.HI R5, RZ, 0x1f, R0 ;  /* 0x0000001fff057819 */ /* 0x000fc80000011600 */
[----:B------:R-:W-:Y:S02]  /*00f0*/  LEA.HI.SX32 R5, R0, R5, 0x1b ;  /* 0x0000000500057211 */ /* 0x000fe400078fdaff */
[----:B------:R-:W-:-:S03]  /*0100*/  MOV R0, RZ ;  /* 0x000000ff00007202 */ /* 0x000fc60000000f00 */
[----:B------:R-:W-:Y:S02]  /*0110*/  IMAD R19, R5, -0x3a, R3 ;  /* 0xffffffc605137824 */ /* 0x000fe400078e0203 */
[----:B------:R-:W3:Y:S02]  /*0120*/  LDC.64 R4, c[0x0][0x210] ;  /* 0x00008400ff047b82 */ /* 0x000ee40000000a00 */
[----:B--2---:R-:W-:-:S05]  /*0130*/  IMAD.WIDE R12, R19, 0x4, R12 ;  /* 0x00000004130c7825 */ /* 0x004fca00078e020c */
[----:B------:R5:W2:Y:S01]  /*0140*/  @!P0 LDG.E.EL R0, desc[UR4][R12.64] ;  /* 0x000000040c008981 */ /* 0x000aa2000c2e1900 */
[----:B------:R-:W-:Y:S01]  /*0150*/  CS2R R8, SRZ ;  /* 0x0000000000087805 */ /* 0x000fe2000001ff00 */
[----:B----4-:R-:W-:-:S05]  /*0160*/  IMAD.WIDE R10, R19, 0x4, R10 ;  /* 0x00000004130a7825 */ /* 0x010fca00078e020a */
[----:B------:R4:W2:Y:S01]  /*0170*/  @!P0 LDG.E.EL R9, desc[UR4][R10.64] ;  /* 0x000000040a098981 */ /* 0x0008a2000c2e1900 */
[----:B-----5:R-:W-:-:S04]  /*0180*/  IMAD.WIDE R12, R19, 0x4, R14 ;  /* 0x00000004130c7825 */ /* 0x020fc800078e020e */
[----:B---3--:R-:W-:Y:S01]  /*0190*/  IMAD.WIDE R4, R3, 0x4, R4 ;  /* 0x0000000403047825 */ /* 0x008fe200078e0204 */
[----:B------:R-:W3:Y:S04]  /*01a0*/  @!P0 LDG.E.EL R8, desc[UR4][R12.64] ;  /* 0x000000040c088981 */ /* 0x000ee8000c2e1900 */
[----:B------:R-:W5:Y:S01]  /*01b0*/  @!P0 LDG.E R2, desc[UR4][R4.64] ;  /* 0x0000000404028981 */ /* 0x000f62000c1e1900 */
[----:B0-----:R-:W-:-:S04]  /*01c0*/  IMAD.WIDE R14, R19, 0x4, R16 ;  /* 0x00000004130e7825 */ /* 0x001fc800078e0210 */
[----:B-1----:R-:W-:Y:S01]  /*01d0*/  IMAD.WIDE R16, R19, 0x4, R6 ;  /* 0x0000000413107825 */ /* 0x002fe200078e0206 */
[----:B------:R-:W-:Y:S01]  /*01e0*/  CS2R R18, SRZ ;  /* 0x0000000000127805 */ /* 0x000fe2000001ff00 */
[----:B----4-:R-:W-:Y:S01]  /*01f0*/  HFMA2.MMA R11, -RZ, RZ, 1.625, 0 ;  /* 0x3e800000ff0b7435 */ /* 0x010fe200000001ff */
[----:B------:R-:W0:Y:S04]  /*0200*/  LDC.64 R6, c[0x0][0x240] ;  /* 0x00009000ff067b82 */ /* 0x000e280000000a00 */
[----:B------:R-:W4:Y:S04]  /*0210*/  @!P0 LDG.E.EL R18, desc[UR4][R14.64] ;  /* 0x000000040e128981 */ /* 0x000f28000c2e1900 */
[----:B------:R-:W4:Y:S01]  /*0220*/  @!P0 LDG.E.EL R19, desc[UR4][R16.64] ;  /* 0x0000000410138981 */ /* 0x000f22000c2e1900 */
[----:B0-----:R-:W-:-:S04]  /*0230*/  IMAD.WIDE R6, R3, 0x4, R6 ;  /* 0x0000000403067825 */ /* 0x001fc800078e0206 */
[----:B--2---:R-:W-:-:S04]  /*0240*/  FADD R0, R0, 9.9999997473787516356e-06 ;  /* 0x3727c5ac00007421 */ /* 0x004fc80000000000 */
[----:B------:R-:W0:Y:S02]  /*0250*/  MUFU.SQRT R20, R0 ;  /* 0x0000000000147308 */ /* 0x000e240000002000 */
[C---:B0-----:R-:W-:Y:S02]  /*0260*/  FSETP.GT.AND P1, PT, R20.reuse, 8.50705917302346158658e+37, PT ;  /* 0x7e8000001400780b */ /* 0x041fe40003f24000 */
[----:B------:R-:W-:-:S11]  /*0270*/  FSETP.GEU.AND P2, PT, R20, 1.175494350822287508e-38, PT ;  /* 0x008000001400780b */ /* 0x000fd60003f4e000 */
[----:B------:R-:W-:-:S04]  /*0280*/  @P1 FMUL R20, R20, 0.25 ;  /* 0x3e80000014141820 */ /* 0x000fc80000400000 */
[----:B------:R-:W-:-:S06]  /*0290*/  @!P2 FMUL R20, R20, 16777216 ;  /* 0x4b8000001414a820 */ /* 0x000fcc0000400000 */
[----:B------:R-:W0:Y:S01]  /*02a0*/  MUFU.RCP R20, R20 ;  /* 0x0000001400147308 */ /* 0x000e220000001000 */
[----:B------:R-:W-:Y:S01]  /*02b0*/  FSEL R11, R11, 1, P1 ;  /* 0x3f8000000b0b7808 */ /* 0x000fe20000800000 */
[----:B-----5:R-:W-:-:S04]  /*02c0*/  FADD R9, R9, R2 ;  /* 0x0000000209097221 */ /* 0x020fc80000000000 */
[----:B------:R-:W-:Y:S01]  /*02d0*/  @!P2 FMUL R11, R11, 16777216 ;  /* 0x4b8000000b0ba820 */ /* 0x000fe20000400000 */
[----:B---3--:R-:W-:-:S03]  /*02e0*/  FADD R8, R9, -R8 ;  /* 0x8000000809087221 */ /* 0x008fc60000000000 */
[----:B0-----:R-:W-:-:S04]  /*02f0*/  FMUL R11, R20, R11 ;  /* 0x0000000b140b7220 */ /* 0x001fc80000400000 */
[----:B------:R-:W-:-:S04]  /*0300*/  FMUL R8, R8, R11 ;  /* 0x0000000b08087220 */ /* 0x000fc80000400000 */
[----:B----4-:R-:W-:Y:S01]  /*0310*/  FFMA R8, R8, R18, R19 ;  /* 0x0000001208087223 */ /* 0x010fe20000000013 */
[----:B------:R0:W-:Y:S04]  /*0320*/  @!P0 STG.E desc[UR4][R4.64], R9 ;  /* 0x0000000904008986 */ /* 0x0001e8000c101904 */
[----:B------:R-:W-:-:S04]  /*0330*/  FSETP.GEU.AND P1, PT, R8, RZ, PT ;  /* 0x000000ff0800720b */ /* 0x000fc80003f2e000 */
[----:B------:R-:W-:Y:S01]  /*0340*/  FSEL R3, R8, RZ, P1 ;  /* 0x000000ff08037208 */ /* 0x000fe20000800000 */
[----:B0-----:R-:W-:Y:S08]  /*0350*/  @P0 EXIT ;  /* 0x000000000000094d */ /* 0x001ff00003800000 */
[----:B------:R-:W-:Y:S01]  /*0360*/  STG.E desc[UR4][R6.64], R3 ;  /* 0x0000000306007986 */ /* 0x000fe2000c101904 */
[----:B------:R-:W-:Y:S05]  /*0370*/  EXIT ;  /* 0x000000000000794d */ /* 0x000fea0003800000 */
.L_x_0:
[----:B------:R-:W-:-:S00]  /*0380*/  BRA `(.L_x_0) ;  /* 0xfffffffc00fc7947 */ /* 0x000fc0000383ffff */
[----:B------:R-:W-:-:S00]  /*0390*/  NOP ;  /* 0x0000000000007918 */ /* 0x000fc00000000000 */
        /* <DEDUP_REMOVED lines=14> */
.L_x_1:


//--------------------- .nv.global.init           --------------------------
	.section	.nv.global.init,"aw",@progbits
.nv.global.init:
	.type		_$_str,@object
	.size		_$_str,(_$_str_$_2 - _$_str)
_$_str:
        /*0000*/ 	.byte	0x5f, 0x5f, 0x43, 0x55, 0x44, 0x41, 0x5f, 0x46, 0x54, 0x5a, 0x00
	.type		_$_str_$_2,@object
	.size		_$_str_$_2,(.L_1 - _$_str_$_2)
_$_str_$_2:
        /*000b*/ 	.byte	0x5f, 0x5f, 0x43, 0x55, 0x44, 0x41, 0x5f, 0x50, 0x52, 0x45, 0x43, 0x5f, 0x53, 0x51, 0x52, 0x54
        /*001b*/ 	.byte	0x00
.L_1:


//--------------------- .nv.constant0.triton_poi_fused__native_batch_norm_legit_no_training_convolution_relu_70 --------------------------
	.section	.nv.constant0.triton_poi_fused__native_batch_norm_legit_no_training_convolution_relu_70,"a",@progbits
	.sectionflags	@""
	.align	4
.nv.constant0.triton_poi_fused__native_batch_norm_legit_no_training_convolution_relu_70:
	.zero		588
